//
// Generated by NVIDIA NVVM Compiler
//
// Compiler Build ID: CL-36424714
// Cuda compilation tools, release 13.0, V13.0.88
// Based on NVVM 20.0.0
//

.version 9.0
.target sm_100
.address_size 64

	// .globl	_Z10matrixmultPiS_S_
// _ZZ10matrixmultPiS_S_E8shared_a has been demoted
// _ZZ10matrixmultPiS_S_E8shared_b has been demoted

.visible .entry _Z10matrixmultPiS_S_(
	.param .u64 .ptr .align 1 _Z10matrixmultPiS_S__param_0,
	.param .u64 .ptr .align 1 _Z10matrixmultPiS_S__param_1,
	.param .u64 .ptr .align 1 _Z10matrixmultPiS_S__param_2
)
{
	.reg .pred 	%p<2>;
	.reg .b32 	%r<134>;
	.reg .b64 	%rd<13>;
	// demoted variable
	.shared .align 4 .b8 _ZZ10matrixmultPiS_S_E8shared_a[4096];
	// demoted variable
	.shared .align 4 .b8 _ZZ10matrixmultPiS_S_E8shared_b[4096];
	ld.param.u64 	%rd4, [_Z10matrixmultPiS_S__param_0];
	ld.param.u64 	%rd5, [_Z10matrixmultPiS_S__param_1];
	ld.param.u64 	%rd3, [_Z10matrixmultPiS_S__param_2];
	cvta.to.global.u64 	%rd1, %rd5;
	cvta.to.global.u64 	%rd2, %rd4;
	mov.u32 	%r19, %ctaid.y;
	mov.u32 	%r20, %ctaid.x;
	mov.u32 	%r21, %tid.x;
	mov.u32 	%r22, %tid.y;
	mov.u32 	%r23, %ntid.y;
	mad.lo.s32 	%r24, %r23, %r19, %r22;
	mov.u32 	%r1, %ntid.x;
	mul.lo.s32 	%r2, %r1, %r20;
	shl.b32 	%r25, %r24, 10;
	or.b32  	%r3, %r25, %r21;
	shl.b32 	%r26, %r22, 7;
	mov.u32 	%r27, _ZZ10matrixmultPiS_S_E8shared_a;
	add.s32 	%r4, %r27, %r26;
	shl.b32 	%r28, %r21, 2;
	add.s32 	%r5, %r4, %r28;
	mov.u32 	%r29, _ZZ10matrixmultPiS_S_E8shared_b;
	add.s32 	%r7, %r29, %r28;
	add.s32 	%r6, %r7, %r26;
	add.s32 	%r30, %r21, %r2;
	shl.b32 	%r31, %r22, 10;
	add.s32 	%r131, %r30, %r31;
	shl.b32 	%r9, %r1, 10;
	mov.b32 	%r132, 0;
	mov.u32 	%r130, %r3;
	mov.u32 	%r133, %r132;
$L__BB0_1:
	mul.wide.s32 	%rd6, %r131, 4;
	add.s64 	%rd7, %rd1, %rd6;
	mul.wide.u32 	%rd8, %r130, 4;
	add.s64 	%rd9, %rd2, %rd8;
	ld.global.u32 	%r32, [%rd9];
	st.shared.u32 	[%r5], %r32;
	ld.global.u32 	%r33, [%rd7];
	st.shared.u32 	[%r6], %r33;
	bar.sync 	0;
	ld.shared.u32 	%r34, [%r4];
	ld.shared.u32 	%r35, [%r7];
	mad.lo.s32 	%r36, %r35, %r34, %r133;
	ld.shared.u32 	%r37, [%r4+4];
	ld.shared.u32 	%r38, [%r7+128];
	mad.lo.s32 	%r39, %r38, %r37, %r36;
	ld.shared.u32 	%r40, [%r4+8];
	ld.shared.u32 	%r41, [%r7+256];
	mad.lo.s32 	%r42, %r41, %r40, %r39;
	ld.shared.u32 	%r43, [%r4+12];
	ld.shared.u32 	%r44, [%r7+384];
	mad.lo.s32 	%r45, %r44, %r43, %r42;
	ld.shared.u32 	%r46, [%r4+16];
	ld.shared.u32 	%r47, [%r7+512];
	mad.lo.s32 	%r48, %r47, %r46, %r45;
	ld.shared.u32 	%r49, [%r4+20];
	ld.shared.u32 	%r50, [%r7+640];
	mad.lo.s32 	%r51, %r50, %r49, %r48;
	ld.shared.u32 	%r52, [%r4+24];
	ld.shared.u32 	%r53, [%r7+768];
	mad.lo.s32 	%r54, %r53, %r52, %r51;
	ld.shared.u32 	%r55, [%r4+28];
	ld.shared.u32 	%r56, [%r7+896];
	mad.lo.s32 	%r57, %r56, %r55, %r54;
	ld.shared.u32 	%r58, [%r4+32];
	ld.shared.u32 	%r59, [%r7+1024];
	mad.lo.s32 	%r60, %r59, %r58, %r57;
	ld.shared.u32 	%r61, [%r4+36];
	ld.shared.u32 	%r62, [%r7+1152];
	mad.lo.s32 	%r63, %r62, %r61, %r60;
	ld.shared.u32 	%r64, [%r4+40];
	ld.shared.u32 	%r65, [%r7+1280];
	mad.lo.s32 	%r66, %r65, %r64, %r63;
	ld.shared.u32 	%r67, [%r4+44];
	ld.shared.u32 	%r68, [%r7+1408];
	mad.lo.s32 	%r69, %r68, %r67, %r66;
	ld.shared.u32 	%r70, [%r4+48];
	ld.shared.u32 	%r71, [%r7+1536];
	mad.lo.s32 	%r72, %r71, %r70, %r69;
	ld.shared.u32 	%r73, [%r4+52];
	ld.shared.u32 	%r74, [%r7+1664];
	mad.lo.s32 	%r75, %r74, %r73, %r72;
	ld.shared.u32 	%r76, [%r4+56];
	ld.shared.u32 	%r77, [%r7+1792];
	mad.lo.s32 	%r78, %r77, %r76, %r75;
	ld.shared.u32 	%r79, [%r4+60];
	ld.shared.u32 	%r80, [%r7+1920];
	mad.lo.s32 	%r81, %r80, %r79, %r78;
	ld.shared.u32 	%r82, [%r4+64];
	ld.shared.u32 	%r83, [%r7+2048];
	mad.lo.s32 	%r84, %r83, %r82, %r81;
	ld.shared.u32 	%r85, [%r4+68];
	ld.shared.u32 	%r86, [%r7+2176];
	mad.lo.s32 	%r87, %r86, %r85, %r84;
	ld.shared.u32 	%r88, [%r4+72];
	ld.shared.u32 	%r89, [%r7+2304];
	mad.lo.s32 	%r90, %r89, %r88, %r87;
	ld.shared.u32 	%r91, [%r4+76];
	ld.shared.u32 	%r92, [%r7+2432];
	mad.lo.s32 	%r93, %r92, %r91, %r90;
	ld.shared.u32 	%r94, [%r4+80];
	ld.shared.u32 	%r95, [%r7+2560];
	mad.lo.s32 	%r96, %r95, %r94, %r93;
	ld.shared.u32 	%r97, [%r4+84];
	ld.shared.u32 	%r98, [%r7+2688];
	mad.lo.s32 	%r99, %r98, %r97, %r96;
	ld.shared.u32 	%r100, [%r4+88];
	ld.shared.u32 	%r101, [%r7+2816];
	mad.lo.s32 	%r102, %r101, %r100, %r99;
	ld.shared.u32 	%r103, [%r4+92];
	ld.shared.u32 	%r104, [%r7+2944];
	mad.lo.s32 	%r105, %r104, %r103, %r102;
	ld.shared.u32 	%r106, [%r4+96];
	ld.shared.u32 	%r107, [%r7+3072];
	mad.lo.s32 	%r108, %r107, %r106, %r105;
	ld.shared.u32 	%r109, [%r4+100];
	ld.shared.u32 	%r110, [%r7+3200];
	mad.lo.s32 	%r111, %r110, %r109, %r108;
	ld.shared.u32 	%r112, [%r4+104];
	ld.shared.u32 	%r113, [%r7+3328];
	mad.lo.s32 	%r114, %r113, %r112, %r111;
	ld.shared.u32 	%r115, [%r4+108];
	ld.shared.u32 	%r116, [%r7+3456];
	mad.lo.s32 	%r117, %r116, %r115, %r114;
	ld.shared.u32 	%r118, [%r4+112];
	ld.shared.u32 	%r119, [%r7+3584];
	mad.lo.s32 	%r120, %r119, %r118, %r117;
	ld.shared.u32 	%r121, [%r4+116];
	ld.shared.u32 	%r122, [%r7+3712];
	mad.lo.s32 	%r123, %r122, %r121, %r120;
	ld.shared.u32 	%r124, [%r4+120];
	ld.shared.u32 	%r125, [%r7+3840];
	mad.lo.s32 	%r126, %r125, %r124, %r123;
	ld.shared.u32 	%r127, [%r4+124];
	ld.shared.u32 	%r128, [%r7+3968];
	mad.lo.s32 	%r133, %r128, %r127, %r126;
	bar.sync 	0;
	add.s32 	%r132, %r132, %r1;
	add.s32 	%r131, %r131, %r9;
	add.s32 	%r130, %r130, %r1;
	setp.lt.u32 	%p1, %r132, 1024;
	@%p1 bra 	$L__BB0_1;
	cvta.to.global.u64 	%rd10, %rd3;
	add.s32 	%r129, %r3, %r2;
	mul.wide.s32 	%rd11, %r129, 4;
	add.s64 	%rd12, %rd10, %rd11;
	st.global.u32 	[%rd12], %r133;
	ret;

}


// ===== COMPILED SASS (sm_100) =====

	.target	sm_100

	.elftype	@"ET_EXEC"


//--------------------- .note.nv.tkinfo           --------------------------
	.section	.note.nv.tkinfo,"",@"SHT_NOTE"
	.sectionflags	@"SHF_NOTE_NV_TKINFO"
	.tkinfo
        /*0018*/ 	.word	0x00000002
        /*0030*/ 	.string	""
        /*0030*/ 	.string	"ptxas"
        /*0030*/ 	.string	"Cuda compilation tools, release 13.0, V13.0.88"
        /*0030*/ 	.string	"Build cuda_13.0.r13.0/compiler.36424714_0"
        /*0030*/ 	.string	"-arch sm_100 -m 64 "



//--------------------- .note.nv.cuinfo           --------------------------
	.section	.note.nv.cuinfo,"",@"SHT_NOTE"
	.sectionflags	@"SHF_NOTE_NV_CUINFO"
        /*0018*/ 	.short	0x0002
        /*001a*/ 	.short	0x0064
        /*001c*/ 	.short	0x0082
	.zero		2


//--------------------- .nv.info                  --------------------------
	.section	.nv.info,"",@"SHT_CUDA_INFO"
	.align	4


	//----- nvinfo : EIATTR_REGCOUNT
	.align		4
        /*0000*/ 	.byte	0x04, 0x2f
        /*0002*/ 	.short	(.L_1 - .L_0)
	.align		4
.L_0:
        /*0004*/ 	.word	index@(_Z10matrixmultPiS_S_)
        /*0008*/ 	.word	0x0000001e


	//----- nvinfo : EIATTR_FRAME_SIZE
	.align		4
.L_1:
        /*000c*/ 	.byte	0x04, 0x11
        /*000e*/ 	.short	(.L_3 - .L_2)
	.align		4
.L_2:
        /*0010*/ 	.word	index@(_Z10matrixmultPiS_S_)
        /*0014*/ 	.word	0x00000000


	//----- nvinfo : EIATTR_MIN_STACK_SIZE
	.align		4
.L_3:
        /*0018*/ 	.byte	0x04, 0x12
        /*001a*/ 	.short	(.L_5 - .L_4)
	.align		4
.L_4:
        /*001c*/ 	.word	index@(_Z10matrixmultPiS_S_)
        /*0020*/ 	.word	0x00000000
.L_5:


//--------------------- .nv.compat                --------------------------
	.section	.nv.compat,"",@"SHT_CUDA_COMPAT_INFO"
	.align	4
        /*0000*/ 	.byte	0x02, 0x09, 0x00, 0x00, 0x02, 0x02, 0x01, 0x00, 0x02, 0x05, 0x05, 0x00, 0x03, 0x07, 0x01, 0x01
        /*0010*/ 	.byte	0x02, 0x03, 0x00, 0x00, 0x02, 0x06, 0x01, 0x00, 0x04, 0x0b, 0x08, 0x00, 0x09, 0x00, 0x00, 0x00
        /*0020*/ 	.byte	0x00, 0x00, 0x00, 0x00


//--------------------- .nv.info._Z10matrixmultPiS_S_ --------------------------
	.section	.nv.info._Z10matrixmultPiS_S_,"",@"SHT_CUDA_INFO"
	.sectionflags	@""
	.align	4


	//----- nvinfo : EIATTR_CUDA_API_VERSION
	.align		4
        /*0000*/ 	.byte	0x04, 0x37
        /*0002*/ 	.short	(.L_7 - .L_6)
.L_6:
        /*0004*/ 	.word	0x00000082


	//----- nvinfo : EIATTR_KPARAM_INFO
	.align		4
.L_7:
        /*0008*/ 	.byte	0x04, 0x17
        /*000a*/ 	.short	(.L_9 - .L_8)
.L_8:
        /*000c*/ 	.word	0x00000000
        /*0010*/ 	.short	0x0002
        /*0012*/ 	.short	0x0010
        /*0014*/ 	.byte	0x00, 0xf5, 0x21, 0x00


	//----- nvinfo : EIATTR_KPARAM_INFO
	.align		4
.L_9:
        /*0018*/ 	.byte	0x04, 0x17
        /*001a*/ 	.short	(.L_11 - .L_10)
.L_10:
        /*001c*/ 	.word	0x00000000
        /*0020*/ 	.short	0x0001
        /*0022*/ 	.short	0x0008
        /*0024*/ 	.byte	0x00, 0xf5, 0x21, 0x00


	//----- nvinfo : EIATTR_KPARAM_INFO
	.align		4
.L_11:
        /*0028*/ 	.byte	0x04, 0x17
        /*002a*/ 	.short	(.L_13 - .L_12)
.L_12:
        /*002c*/ 	.word	0x00000000
        /*0030*/ 	.short	0x0000
        /*0032*/ 	.short	0x0000
        /*0034*/ 	.byte	0x00, 0xf5, 0x21, 0x00


	//----- nvinfo : EIATTR_SPARSE_MMA_MASK
	.align		4
.L_13:
        /*0038*/ 	.byte	0x03, 0x50
        /*003a*/ 	.short	0x0000


	//----- nvinfo : EIATTR_MAXREG_COUNT
	.align		4
        /*003c*/ 	.byte	0x03, 0x1b
        /*003e*/ 	.short	0x00ff


	//----- nvinfo : EIATTR_NUM_BARRIERS
	.align		4
        /*0040*/ 	.byte	0x02, 0x4c
        /*0042*/ 	.byte	0x01
	.zero		1


	//----- nvinfo : EIATTR_MERCURY_ISA_VERSION
	.align		4
        /*0044*/ 	.byte	0x03, 0x5f
        /*0046*/ 	.short	0x0101


	//----- nvinfo : EIATTR_VRC_CTA_INIT_COUNT
	.align		4
        /*0048*/ 	.byte	0x02, 0x4a
	.zero		1
	.zero		1


	//----- nvinfo : EIATTR_EXIT_INSTR_OFFSETS
	.align		4
        /*004c*/ 	.byte	0x04, 0x1c
        /*004e*/ 	.short	(.L_15 - .L_14)


	//   ....[0]....
.L_14:
        /*0050*/ 	.word	0x00000750


	//----- nvinfo : EIATTR_CBANK_PARAM_SIZE
	.align		4
.L_15:
        /*0054*/ 	.byte	0x03, 0x19
        /*0056*/ 	.short	0x0018


	//----- nvinfo : EIATTR_PARAM_CBANK
	.align		4
        /*0058*/ 	.byte	0x04, 0x0a
        /*005a*/ 	.short	(.L_17 - .L_16)
	.align		4
.L_16:
        /*005c*/ 	.word	index@(.nv.constant0._Z10matrixmultPiS_S_)
        /*0060*/ 	.short	0x0380
        /*0062*/ 	.short	0x0018


	//----- nvinfo : EIATTR_SW_WAR
	.align		4
.L_17:
        /*0064*/ 	.byte	0x04, 0x36
        /*0066*/ 	.short	(.L_19 - .L_18)
.L_18:
        /*0068*/ 	.word	0x00000008
.L_19:


//--------------------- .nv.callgraph             --------------------------
	.section	.nv.callgraph,"",@"SHT_CUDA_CALLGRAPH"
	.align	4
	.sectionentsize	8
	.align		4
        /*0000*/ 	.word	0x00000000
	.align		4
        /*0004*/ 	.word	0xffffffff
	.align		4
        /*0008*/ 	.word	0x00000000
	.align		4
        /*000c*/ 	.word	0xfffffffe
	.align		4
        /*0010*/ 	.word	0x00000000
	.align		4
        /*0014*/ 	.word	0xfffffffd
	.align		4
        /*0018*/ 	.word	0x00000000
	.align		4
        /*001c*/ 	.word	0xfffffffc


//--------------------- .text._Z10matrixmultPiS_S_ --------------------------
	.section	.text._Z10matrixmultPiS_S_,"ax",@progbits
	.align	128
        .global         _Z10matrixmultPiS_S_
        .type           _Z10matrixmultPiS_S_,@function
        .size           _Z10matrixmultPiS_S_,(.L_x_2 - _Z10matrixmultPiS_S_)
        .other          _Z10matrixmultPiS_S_,@"STO_CUDA_ENTRY STV_DEFAULT"
_Z10matrixmultPiS_S_:
.text._Z10matrixmultPiS_S_:
[----:B------:R-:W-:Y:S01]  /*0000*/  LDC R1, c[0x0][0x37c] ;  /* 0x0000df00ff017b82 */ /* 0x000fe20000000800 */
[----:B------:R-:W0:Y:S07]  /*0010*/  S2R R8, SR_TID.Y ;  /* 0x0000000000087919 */ /* 0x000e2e0000002200 */
[----:B------:R-:W0:Y:S01]  /*0020*/  S2UR UR7, SR_CTAID.Y ;  /* 0x00000000000779c3 */ /* 0x000e220000002600 */
[----:B------:R-:W-:Y:S01]  /*0030*/  UMOV UR4, 0x400 ;  /* 0x0000040000047882 */ /* 0x000fe20000000000 */
[----:B------:R-:W-:Y:S01]  /*0040*/  MOV R19, RZ ;  /* 0x000000ff00137202 */ /* 0x000fe20000000f00 */
[----:B------:R-:W1:Y:S01]  /*0050*/  S2R R5, SR_TID.X ;  /* 0x0000000000057919 */ /* 0x000e620000002100 */
[----:B------:R-:W-:Y:S01]  /*0060*/  UIADD3 UR5, UPT, UPT, UR4, 0x1000, URZ ;  /* 0x0000100004057890 */ /* 0x000fe2000fffe0ff */
[----:B------:R-:W2:Y:S03]  /*0070*/  LDCU.64 UR8, c[0x0][0x358] ;  /* 0x00006b00ff0877ac */ /* 0x000ea60008000a00 */
[----:B------:R-:W0:Y:S08]  /*0080*/  LDC R3, c[0x0][0x364] ;  /* 0x0000d900ff037b82 */ /* 0x000e300000000800 */
[----:B------:R-:W3:Y:S08]  /*0090*/  S2UR UR6, SR_CgaCtaId ;  /* 0x00000000000679c3 */ /* 0x000ef00000008800 */
[----:B------:R-:W4:Y:S08]  /*00a0*/  S2UR UR10, SR_CTAID.X ;  /* 0x00000000000a79c3 */ /* 0x000f300000002500 */
[----:B------:R-:W4:Y:S01]  /*00b0*/  LDC R0, c[0x0][0x360] ;  /* 0x0000d800ff007b82 */ /* 0x000f220000000800 */
[----:B0-----:R-:W-:-:S02]  /*00c0*/  IMAD R2, R3, UR7, R8 ;  /* 0x0000000703027c24 */ /* 0x001fc4000f8e0208 */
[----:B------:R-:W-:-:S03]  /*00d0*/  HFMA2 R3, -RZ, RZ, 0, 0 ;  /* 0x00000000ff037431 */ /* 0x000fc600000001ff */
[----:B------:R-:W-:Y:S02]  /*00e0*/  SHF.L.U32 R2, R2, 0xa, RZ ;  /* 0x0000000a02027819 */ /* 0x000fe400000006ff */
[----:B------:R-:W0:Y:S01]  /*00f0*/  LDC.64 R20, c[0x0][0x380] ;  /* 0x0000e000ff147b82 */ /* 0x000e220000000a00 */
[----:B---3--:R-:W-:Y:S01]  /*0100*/  ULEA UR4, UR6, UR4, 0x18 ;  /* 0x0000000406047291 */ /* 0x008fe2000f8ec0ff */
[----:B-1----:R-:W-:Y:S01]  /*0110*/  LOP3.LUT R17, R2, R5, RZ, 0xfc, !PT ;  /* 0x0000000502117212 */ /* 0x002fe200078efcff */
[----:B------:R-:W-:-:S04]  /*0120*/  ULEA UR5, UR6, UR5, 0x18 ;  /* 0x0000000506057291 */ /* 0x000fc8000f8ec0ff */
[C---:B------:R-:W-:Y:S01]  /*0130*/  LEA R16, R8.reuse, UR4, 0x7 ;  /* 0x0000000408107c11 */ /* 0x040fe2000f8e38ff */
[----:B------:R-:W1:Y:S01]  /*0140*/  LDC.64 R22, c[0x0][0x388] ;  /* 0x0000e200ff167b82 */ /* 0x000e620000000a00 */
[C---:B------:R-:W-:Y:S02]  /*0150*/  LEA R4, R5.reuse, UR5, 0x2 ;  /* 0x0000000505047c11 */ /* 0x040fe4000f8e10ff */
[----:B------:R-:W-:Y:S02]  /*0160*/  LEA R6, R5, R16, 0x2 ;  /* 0x0000001005067211 */ /* 0x000fe400078e10ff */
[----:B------:R-:W-:Y:S01]  /*0170*/  LEA R2, R8, R4, 0x7 ;  /* 0x0000000408027211 */ /* 0x000fe200078e38ff */
[----:B----4-:R-:W-:-:S05]  /*0180*/  IMAD R18, R0, UR10, RZ ;  /* 0x0000000a00127c24 */ /* 0x010fca000f8e02ff */
[----:B------:R-:W-:Y:S02]  /*0190*/  IADD3 R7, PT, PT, R18, R5, RZ ;  /* 0x0000000512077210 */ /* 0x000fe40007ffe0ff */
[----:B------:R-:W-:Y:S02]  /*01a0*/  MOV R5, R17 ;  /* 0x0000001100057202 */ /* 0x000fe40000000f00 */
[----:B--2---:R-:W-:-:S07]  /*01b0*/  LEA R7, R8, R7, 0xa ;  /* 0x0000000708077211 */ /* 0x004fce00078e50ff */
.L_x_0:
[----:B0-----:R-:W-:-:S04]  /*01c0*/  IMAD.WIDE.U32 R8, R5, 0x4, R20 ;  /* 0x0000000405087825 */ /* 0x001fc800078e0014 */
[----:B-1----:R-:W-:Y:S02]  /*01d0*/  IMAD.WIDE R10, R7, 0x4, R22 ;  /* 0x00000004070a7825 */ /* 0x002fe400078e0216 */
[----:B------:R-:W2:Y:S04]  /*01e0*/  LDG.E R9, desc[UR8][R8.64] ;  /* 0x0000000808097981 */ /* 0x000ea8000c1e1900 */
[----:B------:R-:W3:Y:S01]  /*01f0*/  LDG.E R27, desc[UR8][R10.64] ;  /* 0x000000080a1b7981 */ /* 0x000ee2000c1e1900 */
[C---:B------:R-:W-:Y:S02]  /*0200*/  IADD3 R3, PT, PT, R0.reuse, R3, RZ ;  /* 0x0000000300037210 */ /* 0x040fe40007ffe0ff */
[----:B------:R-:W-:Y:S02]  /*0210*/  IADD3 R5, PT, PT, R0, R5, RZ ;  /* 0x0000000500057210 */ /* 0x000fe40007ffe0ff */
[----:B------:R-:W-:-:S02]  /*0220*/  ISETP.GE.U32.AND P0, PT, R3, 0x400, PT ;  /* 0x000004000300780c */ /* 0x000fc40003f06070 */
[----:B------:R-:W-:Y:S01]  /*0230*/  LEA R7, R0, R7, 0xa ;  /* 0x0000000700077211 */ /* 0x000fe200078e50ff */
[----:B--2---:R-:W-:Y:S04]  /*0240*/  STS [R6], R9 ;  /* 0x0000000906007388 */ /* 0x004fe80000000800 */
[----:B---3--:R-:W-:Y:S01]  /*0250*/  STS [R2], R27 ;  /* 0x0000001b02007388 */ /* 0x008fe20000000800 */
[----:B------:R-:W-:Y:S06]  /*0260*/  BAR.SYNC.DEFER_BLOCKING 0x0 ;  /* 0x0000000000007b1d */ /* 0x000fec0000010000 */
[----:B------:R-:W-:Y:S04]  /*0270*/  LDS R24, [R4] ;  /* 0x0000000004187984 */ /* 0x000fe80000000800 */
[----:B------:R-:W0:Y:S04]  /*0280*/  LDS.128 R12, [R16] ;  /* 0x00000000100c7984 */ /* 0x000e280000000c00 */
[----:B------:R-:W1:Y:S04]  /*0290*/  LDS R26, [R4+0x80] ;  /* 0x00008000041a7984 */ /* 0x000e680000000800 */
[----:B------:R-:W2:Y:S04]  /*02a0*/  LDS R25, [R4+0x100] ;  /* 0x0001000004197984 */ /* 0x000ea80000000800 */
[----:B------:R-:W-:Y:S01]  /*02b0*/  LDS.128 R8, [R16+0x10] ;  /* 0x0000100010087984 */ /* 0x000fe20000000c00 */
[----:B0-----:R-:W-:-:S03]  /*02c0*/  IMAD R12, R12, R24, R19 ;  /* 0x000000180c0c7224 */ /* 0x001fc600078e0213 */
[----:B------:R-:W0:Y:S01]  /*02d0*/  LDS R19, [R4+0x180] ;  /* 0x0001800004137984 */ /* 0x000e220000000800 */
[----:B-1----:R-:W-:-:S03]  /*02e0*/  IMAD R13, R26, R13, R12 ;  /* 0x0000000d1a0d7224 */ /* 0x002fc600078e020c */
[----:B------:R-:W1:Y:S01]  /*02f0*/  LDS R24, [R4+0x200] ;  /* 0x0002000004187984 */ /* 0x000e620000000800 */
[----:B--2---:R-:W-:-:S03]  /*0300*/  IMAD R14, R25, R14, R13 ;  /* 0x0000000e190e7224 */ /* 0x004fc600078e020d */
[----:B------:R-:W2:Y:S04]  /*0310*/  LDS R12, [R4+0x280] ;  /* 0x00028000040c7984 */ /* 0x000ea80000000800 */
[----:B------:R-:W-:Y:S04]  /*0320*/  LDS R25, [R4+0x400] ;  /* 0x0004000004197984 */ /* 0x000fe80000000800 */
[----:B------:R-:W-:Y:S01]  /*0330*/  LDS R26, [R4+0xa00] ;  /* 0x000a0000041a7984 */ /* 0x000fe20000000800 */
[----:B0-----:R-:W-:-:S03]  /*0340*/  IMAD R15, R19, R15, R14 ;  /* 0x0000000f130f7224 */ /* 0x001fc600078e020e */
[----:B------:R-:W0:Y:S01]  /*0350*/  LDS R19, [R4+0x300] ;  /* 0x0003000004137984 */ /* 0x000e220000000800 */
[----:B-1----:R-:W-:-:S03]  /*0360*/  IMAD R8, R8, R24, R15 ;  /* 0x0000001808087224 */ /* 0x002fc600078e020f */
[----:B------:R-:W1:Y:S01]  /*0370*/  LDS R24, [R4+0x380] ;  /* 0x0003800004187984 */ /* 0x000e620000000800 */
[----:B--2---:R-:W-:-:S03]  /*0380*/  IMAD R9, R12, R9, R8 ;  /* 0x000000090c097224 */ /* 0x004fc600078e0208 */
[----:B------:R-:W2:Y:S04]  /*0390*/  LDS.128 R12, [R16+0x20] ;  /* 0x00002000100c7984 */ /* 0x000ea80000000c00 */
[----:B------:R-:W3:Y:S01]  /*03a0*/  LDS R8, [R4+0x480] ;  /* 0x0004800004087984 */ /* 0x000ee20000000800 */
[----:B0-----:R-:W-:-:S03]  /*03b0*/  IMAD R10, R19, R10, R9 ;  /* 0x0000000a130a7224 */ /* 0x001fc600078e0209 */
[----:B------:R-:W0:Y:S01]  /*03c0*/  LDS R19, [R4+0x500] ;  /* 0x0005000004137984 */ /* 0x000e220000000800 */
[----:B-1----:R-:W-:-:S03]  /*03d0*/  IMAD R11, R24, R11, R10 ;  /* 0x0000000b180b7224 */ /* 0x002fc600078e020a */
[----:B------:R-:W1:Y:S01]  /*03e0*/  LDS R24, [R4+0x580] ;  /* 0x0005800004187984 */ /* 0x000e620000000800 */
[----:B--2---:R-:W-:-:S03]  /*03f0*/  IMAD R11, R12, R25, R11 ;  /* 0x000000190c0b7224 */ /* 0x004fc600078e020b */
[----:B------:R-:W-:Y:S01]  /*0400*/  LDS R25, [R4+0x600] ;  /* 0x0006000004197984 */ /* 0x000fe20000000800 */
[----:B---3--:R-:W-:-:S03]  /*0410*/  IMAD R13, R8, R13, R11 ;  /* 0x0000000d080d7224 */ /* 0x008fc600078e020b */
        /* <DEDUP_REMOVED lines=21> */
[----:B------:R-:W-:Y:S01]  /*0570*/  LDS R19, [R4+0xd00] ;  /* 0x000d000004137984 */ /* 0x000fe20000000800 */
[----:B-1----:R-:W-:-:S03]  /*0580*/  IMAD R15, R24, R15, R14 ;  /* 0x0000000f180f7224 */ /* 0x002fc600078e020e */
[----:B------:R-:W-:Y:S01]  /*0590*/  LDS R24, [R4+0xc80] ;  /* 0x000c800004187984 */ /* 0x000fe20000000800 */
[----:B--2---:R-:W-:-:S03]  /*05a0*/  IMAD R15, R8, R26, R15 ;  /* 0x0000001a080f7224 */ /* 0x004fc600078e020f */
[----:B------:R-:W0:Y:S01]  /*05b0*/  LDS R8, [R4+0xb80] ;  /* 0x000b800004087984 */ /* 0x000e220000000800 */
[----:B------:R-:W-:-:S03]  /*05c0*/  IMAD R9, R12, R9, R15 ;  /* 0x000000090c097224 */ /* 0x000fc600078e020f */
[----:B------:R-:W-:Y:S01]  /*05d0*/  LDS R26, [R4+0xc00] ;  /* 0x000c0000041a7984 */ /* 0x000fe20000000800 */
[----:B---3--:R-:W-:-:S03]  /*05e0*/  IMAD R9, R25, R10, R9 ;  /* 0x0000000a19097224 */ /* 0x008fc600078e0209 */
[----:B------:R-:W1:Y:S04]  /*05f0*/  LDS.128 R12, [R16+0x60] ;  /* 0x00006000100c7984 */ /* 0x000e680000000c00 */
[----:B------:R-:W-:Y:S01]  /*0600*/  LDS R25, [R4+0xe00] ;  /* 0x000e000004197984 */ /* 0x000fe20000000800 */
[----:B0-----:R-:W-:-:S04]  /*0610*/  IMAD R9, R8, R11, R9 ;  /* 0x0000000b08097224 */ /* 0x001fc800078e0209 */
[----:B-1----:R-:W-:Y:S02]  /*0620*/  IMAD R9, R12, R26, R9 ;  /* 0x0000001a0c097224 */ /* 0x002fe400078e0209 */
[----:B------:R-:W0:Y:S02]  /*0630*/  LDS R12, [R4+0xd80] ;  /* 0x000d8000040c7984 */ /* 0x000e240000000800 */
[----:B------:R-:W-:Y:S02]  /*0640*/  IMAD R13, R24, R13, R9 ;  /* 0x0000000d180d7224 */ /* 0x000fe400078e0209 */
[----:B------:R-:W1:Y:S02]  /*0650*/  LDS.128 R8, [R16+0x70] ;  /* 0x0000700010087984 */ /* 0x000e640000000c00 */
[----:B------:R-:W-:Y:S02]  /*0660*/  IMAD R13, R19, R14, R13 ;  /* 0x0000000e130d7224 */ /* 0x000fe400078e020d */
[----:B------:R-:W2:Y:S04]  /*0670*/  LDS R24, [R4+0xe80] ;  /* 0x000e800004187984 */ /* 0x000ea80000000800 */
[----:B------:R-:W3:Y:S04]  /*0680*/  LDS R14, [R4+0xf00] ;  /* 0x000f0000040e7984 */ /* 0x000ee80000000800 */
[----:B------:R-:W4:Y:S01]  /*0690*/  LDS R19, [R4+0xf80] ;  /* 0x000f800004137984 */ /* 0x000f220000000800 */
[----:B0-----:R-:W-:-:S04]  /*06a0*/  IMAD R13, R12, R15, R13 ;  /* 0x0000000f0c0d7224 */ /* 0x001fc800078e020d */
[----:B-1----:R-:W-:-:S04]  /*06b0*/  IMAD R8, R8, R25, R13 ;  /* 0x0000001908087224 */ /* 0x002fc800078e020d */
[----:B--2---:R-:W-:-:S04]  /*06c0*/  IMAD R9, R24, R9, R8 ;  /* 0x0000000918097224 */ /* 0x004fc800078e0208 */
[----:B---3--:R-:W-:-:S04]  /*06d0*/  IMAD R10, R14, R10, R9 ;  /* 0x0000000a0e0a7224 */ /* 0x008fc800078e0209 */
[----:B----4-:R-:W-:Y:S01]  /*06e0*/  IMAD R19, R19, R11, R10 ;  /* 0x0000000b13137224 */ /* 0x010fe200078e020a */
[----:B------:R-:W-:Y:S06]  /*06f0*/  BAR.SYNC.DEFER_BLOCKING 0x0 ;  /* 0x0000000000007b1d */ /* 0x000fec0000010000 */
[----:B------:R-:W-:Y:S05]  /*0700*/  @!P0 BRA `(.L_x_0) ;  /* 0xfffffff800ac8947 */ /* 0x000fea000383ffff */
[----:B------:R-:W0:Y:S01]  /*0710*/  LDC.64 R2, c[0x0][0x390] ;  /* 0x0000e400ff027b82 */ /* 0x000e220000000a00 */
[----:B------:R-:W-:-:S05]  /*0720*/  IADD3 R17, PT, PT, R18, R17, RZ ;  /* 0x0000001112117210 */ /* 0x000fca0007ffe0ff */
[----:B0-----:R-:W-:-:S05]  /*0730*/  IMAD.WIDE R2, R17, 0x4, R2 ;  /* 0x0000000411027825 */ /* 0x001fca00078e0202 */
[----:B------:R-:W-:Y:S01]  /*0740*/  STG.E desc[UR8][R2.64], R19 ;  /* 0x0000001302007986 */ /* 0x000fe2000c101908 */
[----:B------:R-:W-:Y:S05]  /*0750*/  EXIT ;  /* 0x000000000000794d */ /* 0x000fea0003800000 */
.L_x_1:
[----:B------:R-:W-:-:S00]  /*0760*/  BRA `(.L_x_1) ;  /* 0xfffffffc00fc7947 */ /* 0x000fc0000383ffff */
[----:B------:R-:W-:-:S00]  /*0770*/  NOP ;  /* 0x0000000000007918 */ /* 0x000fc00000000000 */
        /* <DEDUP_REMOVED lines=8> */
.L_x_2:


//--------------------- .nv.shared._Z10matrixmultPiS_S_ --------------------------
	.section	.nv.shared._Z10matrixmultPiS_S_,"aw",@nobits
	.sectionflags	@""
	.align	4
.nv.shared._Z10matrixmultPiS_S_:
	.zero		9216


//--------------------- .nv.shared.reserved.0     --------------------------
	.section	.nv.shared.reserved.0,"aw",@nobits
	.weak		__nv_reservedSMEM_offset_0_alias
	.size		__nv_reservedSMEM_offset_0_alias, 0, 64
	.other		__nv_reservedSMEM_offset_0_alias,@"STO_CUDA_RESERVED_SHARED STV_DEFAULT"
__nv_reservedSMEM_offset_0_alias:
	.zero		0
	.zero		64


//--------------------- .nv.constant0._Z10matrixmultPiS_S_ --------------------------
	.section	.nv.constant0._Z10matrixmultPiS_S_,"a",@progbits
	.sectionflags	@""
	.align	4
.nv.constant0._Z10matrixmultPiS_S_:
	.zero		920


//--------------------- SYMBOLS --------------------------

	.type		.nv.reservedSmem.offset0,@object
	.size		.nv.reservedSmem.offset0,0x4
	.type		.nv.reservedSmem.cap,@object
	.size		.nv.reservedSmem.cap,0x4
